//
// Generated by NVIDIA NVVM Compiler
//
// Compiler Build ID: CL-36424714
// Cuda compilation tools, release 13.0, V13.0.88
// Based on NVVM 20.0.0
//

.version 9.0
.target sm_100
.address_size 64

	// .globl	_Z10cudamatmulPfS_S_i
.extern .shared .align 16 .b8 A_s[];

.visible .entry _Z10cudamatmulPfS_S_i(
	.param .u64 .ptr .align 1 _Z10cudamatmulPfS_S_i_param_0,
	.param .u64 .ptr .align 1 _Z10cudamatmulPfS_S_i_param_1,
	.param .u64 .ptr .align 1 _Z10cudamatmulPfS_S_i_param_2,
	.param .u32 _Z10cudamatmulPfS_S_i_param_3
)
{
	.reg .pred 	%p<13>;
	.reg .b32 	%r<71>;
	.reg .b32 	%f<120>;
	.reg .b64 	%rd<52>;

	ld.param.u64 	%rd5, [_Z10cudamatmulPfS_S_i_param_0];
	ld.param.u64 	%rd7, [_Z10cudamatmulPfS_S_i_param_1];
	ld.param.u32 	%r30, [_Z10cudamatmulPfS_S_i_param_3];
	cvta.to.global.u64 	%rd1, %rd7;
	mov.u32 	%r1, %ctaid.y;
	mov.u32 	%r2, %tid.x;
	mov.u32 	%r3, %ntid.x;
	mov.u32 	%r31, %ctaid.x;
	mad.lo.s32 	%r4, %r3, %r31, %r2;
	setp.lt.s32 	%p1, %r30, 1;
	mov.f32 	%f116, 0f00000000;
	@%p1 bra 	$L__BB0_17;
	mad.lo.s32 	%r5, %r30, %r1, %r2;
	shl.b32 	%r33, %r2, 2;
	mov.u32 	%r34, A_s;
	add.s32 	%r6, %r34, %r33;
	shr.u32 	%r7, %r30, 1;
	and.b32  	%r8, %r3, 15;
	and.b32  	%r9, %r3, 7;
	and.b32  	%r10, %r3, 3;
	cvta.to.global.u64 	%rd2, %rd5;
	mov.f32 	%f116, 0f00000000;
	mov.b32 	%r66, 0;
	bra.uni 	$L__BB0_13;
$L__BB0_2:
	setp.eq.s32 	%p5, %r8, 0;
	@%p5 bra 	$L__BB0_12;
	add.s32 	%r41, %r8, -1;
	setp.lt.u32 	%p6, %r41, 7;
	@%p6 bra 	$L__BB0_5;
	sub.s32 	%r42, %r70, %r18;
	shl.b32 	%r43, %r42, 2;
	add.s32 	%r45, %r34, %r43;
	ld.shared.f32 	%f69, [%r45];
	mad.lo.s32 	%r46, %r70, %r7, %r4;
	mul.wide.s32 	%rd28, %r46, 4;
	add.s64 	%rd29, %rd1, %rd28;
	ld.global.f32 	%f70, [%rd29];
	fma.rn.f32 	%f71, %f69, %f70, %f116;
	ld.shared.f32 	%f72, [%r45+4];
	shl.b32 	%r47, %r7, 2;
	cvt.u64.u32 	%rd30, %r47;
	add.s64 	%rd31, %rd29, %rd30;
	ld.global.f32 	%f73, [%rd31];
	fma.rn.f32 	%f74, %f72, %f73, %f71;
	ld.shared.f32 	%f75, [%r45+8];
	add.s64 	%rd32, %rd31, %rd30;
	ld.global.f32 	%f76, [%rd32];
	fma.rn.f32 	%f77, %f75, %f76, %f74;
	ld.shared.f32 	%f78, [%r45+12];
	add.s64 	%rd33, %rd32, %rd30;
	ld.global.f32 	%f79, [%rd33];
	fma.rn.f32 	%f80, %f78, %f79, %f77;
	ld.shared.f32 	%f81, [%r45+16];
	add.s64 	%rd34, %rd33, %rd30;
	ld.global.f32 	%f82, [%rd34];
	fma.rn.f32 	%f83, %f81, %f82, %f80;
	ld.shared.f32 	%f84, [%r45+20];
	add.s64 	%rd35, %rd34, %rd30;
	ld.global.f32 	%f85, [%rd35];
	fma.rn.f32 	%f86, %f84, %f85, %f83;
	ld.shared.f32 	%f87, [%r45+24];
	add.s64 	%rd36, %rd35, %rd30;
	ld.global.f32 	%f88, [%rd36];
	fma.rn.f32 	%f89, %f87, %f88, %f86;
	ld.shared.f32 	%f90, [%r45+28];
	add.s64 	%rd37, %rd36, %rd30;
	ld.global.f32 	%f91, [%rd37];
	fma.rn.f32 	%f116, %f90, %f91, %f89;
	add.s32 	%r70, %r70, 8;
$L__BB0_5:
	setp.eq.s32 	%p7, %r9, 0;
	@%p7 bra 	$L__BB0_12;
	add.s32 	%r48, %r9, -1;
	setp.lt.u32 	%p8, %r48, 3;
	@%p8 bra 	$L__BB0_8;
	sub.s32 	%r49, %r70, %r18;
	shl.b32 	%r50, %r49, 2;
	add.s32 	%r52, %r34, %r50;
	ld.shared.f32 	%f93, [%r52];
	mad.lo.s32 	%r53, %r70, %r7, %r4;
	mul.wide.s32 	%rd38, %r53, 4;
	add.s64 	%rd39, %rd1, %rd38;
	ld.global.f32 	%f94, [%rd39];
	fma.rn.f32 	%f95, %f93, %f94, %f116;
	ld.shared.f32 	%f96, [%r52+4];
	shl.b32 	%r54, %r7, 2;
	cvt.u64.u32 	%rd40, %r54;
	add.s64 	%rd41, %rd39, %rd40;
	ld.global.f32 	%f97, [%rd41];
	fma.rn.f32 	%f98, %f96, %f97, %f95;
	ld.shared.f32 	%f99, [%r52+8];
	add.s64 	%rd42, %rd41, %rd40;
	ld.global.f32 	%f100, [%rd42];
	fma.rn.f32 	%f101, %f99, %f100, %f98;
	ld.shared.f32 	%f102, [%r52+12];
	add.s64 	%rd43, %rd42, %rd40;
	ld.global.f32 	%f103, [%rd43];
	fma.rn.f32 	%f116, %f102, %f103, %f101;
	add.s32 	%r70, %r70, 4;
$L__BB0_8:
	setp.eq.s32 	%p9, %r10, 0;
	@%p9 bra 	$L__BB0_12;
	setp.eq.s32 	%p10, %r10, 1;
	sub.s32 	%r55, %r70, %r18;
	shl.b32 	%r56, %r55, 2;
	add.s32 	%r16, %r34, %r56;
	ld.shared.f32 	%f104, [%r16];
	mad.lo.s32 	%r58, %r70, %r7, %r4;
	mul.wide.s32 	%rd44, %r58, 4;
	add.s64 	%rd3, %rd1, %rd44;
	ld.global.f32 	%f105, [%rd3];
	fma.rn.f32 	%f116, %f104, %f105, %f116;
	@%p10 bra 	$L__BB0_12;
	setp.eq.s32 	%p11, %r10, 2;
	ld.shared.f32 	%f106, [%r16+4];
	shl.b32 	%r17, %r7, 2;
	cvt.u64.u32 	%rd45, %r17;
	add.s64 	%rd4, %rd3, %rd45;
	ld.global.f32 	%f107, [%rd4];
	fma.rn.f32 	%f116, %f106, %f107, %f116;
	@%p11 bra 	$L__BB0_12;
	ld.shared.f32 	%f108, [%r16+8];
	add.s64 	%rd47, %rd4, %rd45;
	ld.global.f32 	%f109, [%rd47];
	fma.rn.f32 	%f116, %f108, %f109, %f116;
$L__BB0_12:
	setp.ge.s32 	%p12, %r66, %r30;
	@%p12 bra 	$L__BB0_17;
$L__BB0_13:
	mov.u32 	%r18, %r66;
	bar.sync 	0;
	add.s32 	%r35, %r5, %r18;
	mul.wide.u32 	%rd8, %r35, 4;
	add.s64 	%rd9, %rd2, %rd8;
	ld.global.f32 	%f19, [%rd9];
	st.shared.f32 	[%r6], %f19;
	bar.sync 	0;
	add.s32 	%r66, %r18, %r3;
	setp.ge.u32 	%p2, %r18, %r66;
	@%p2 bra 	$L__BB0_12;
	setp.lt.u32 	%p3, %r3, 16;
	mov.u32 	%r70, %r18;
	@%p3 bra 	$L__BB0_2;
	and.b32  	%r37, %r3, -16;
	neg.s32 	%r67, %r37;
	mad.lo.s32 	%r69, %r7, %r18, %r4;
	add.s32 	%r68, %r34, 32;
	mov.u32 	%r70, %r18;
$L__BB0_16:
	.pragma "nounroll";
	ld.shared.v4.f32 	{%f21, %f22, %f23, %f24}, [%r68+-32];
	mul.wide.s32 	%rd10, %r69, 4;
	add.s64 	%rd11, %rd1, %rd10;
	ld.global.f32 	%f25, [%rd11];
	fma.rn.f32 	%f26, %f21, %f25, %f116;
	shl.b32 	%r39, %r7, 2;
	cvt.u64.u32 	%rd12, %r39;
	add.s64 	%rd13, %rd11, %rd12;
	ld.global.f32 	%f27, [%rd13];
	fma.rn.f32 	%f28, %f22, %f27, %f26;
	add.s64 	%rd14, %rd13, %rd12;
	ld.global.f32 	%f29, [%rd14];
	fma.rn.f32 	%f30, %f23, %f29, %f28;
	add.s64 	%rd15, %rd14, %rd12;
	ld.global.f32 	%f31, [%rd15];
	fma.rn.f32 	%f32, %f24, %f31, %f30;
	ld.shared.v4.f32 	{%f33, %f34, %f35, %f36}, [%r68+-16];
	add.s64 	%rd16, %rd15, %rd12;
	ld.global.f32 	%f37, [%rd16];
	fma.rn.f32 	%f38, %f33, %f37, %f32;
	add.s64 	%rd17, %rd16, %rd12;
	ld.global.f32 	%f39, [%rd17];
	fma.rn.f32 	%f40, %f34, %f39, %f38;
	add.s64 	%rd18, %rd17, %rd12;
	ld.global.f32 	%f41, [%rd18];
	fma.rn.f32 	%f42, %f35, %f41, %f40;
	add.s64 	%rd19, %rd18, %rd12;
	ld.global.f32 	%f43, [%rd19];
	fma.rn.f32 	%f44, %f36, %f43, %f42;
	ld.shared.v4.f32 	{%f45, %f46, %f47, %f48}, [%r68];
	add.s64 	%rd20, %rd19, %rd12;
	ld.global.f32 	%f49, [%rd20];
	fma.rn.f32 	%f50, %f45, %f49, %f44;
	add.s64 	%rd21, %rd20, %rd12;
	ld.global.f32 	%f51, [%rd21];
	fma.rn.f32 	%f52, %f46, %f51, %f50;
	add.s64 	%rd22, %rd21, %rd12;
	ld.global.f32 	%f53, [%rd22];
	fma.rn.f32 	%f54, %f47, %f53, %f52;
	add.s64 	%rd23, %rd22, %rd12;
	ld.global.f32 	%f55, [%rd23];
	fma.rn.f32 	%f56, %f48, %f55, %f54;
	ld.shared.v4.f32 	{%f57, %f58, %f59, %f60}, [%r68+16];
	add.s64 	%rd24, %rd23, %rd12;
	ld.global.f32 	%f61, [%rd24];
	fma.rn.f32 	%f62, %f57, %f61, %f56;
	add.s64 	%rd25, %rd24, %rd12;
	ld.global.f32 	%f63, [%rd25];
	fma.rn.f32 	%f64, %f58, %f63, %f62;
	add.s64 	%rd26, %rd25, %rd12;
	ld.global.f32 	%f65, [%rd26];
	fma.rn.f32 	%f66, %f59, %f65, %f64;
	add.s64 	%rd27, %rd26, %rd12;
	ld.global.f32 	%f67, [%rd27];
	fma.rn.f32 	%f116, %f60, %f67, %f66;
	add.s32 	%r70, %r70, 16;
	shl.b32 	%r40, %r7, 4;
	add.s32 	%r69, %r69, %r40;
	add.s32 	%r68, %r68, 64;
	add.s32 	%r67, %r67, 16;
	setp.eq.s32 	%p4, %r67, 0;
	@%p4 bra 	$L__BB0_2;
	bra.uni 	$L__BB0_16;
$L__BB0_17:
	ld.param.u64 	%rd51, [_Z10cudamatmulPfS_S_i_param_2];
	cvta.to.global.u64 	%rd48, %rd51;
	shr.u32 	%r59, %r30, 31;
	add.s32 	%r60, %r30, %r59;
	shr.s32 	%r61, %r60, 1;
	mad.lo.s32 	%r62, %r61, %r1, %r4;
	mul.wide.s32 	%rd49, %r62, 4;
	add.s64 	%rd50, %rd48, %rd49;
	st.global.f32 	[%rd50], %f116;
	ret;

}


// ===== COMPILED SASS (sm_100) =====

	.target	sm_100

	.elftype	@"ET_EXEC"


//--------------------- .note.nv.tkinfo           --------------------------
	.section	.note.nv.tkinfo,"",@"SHT_NOTE"
	.sectionflags	@"SHF_NOTE_NV_TKINFO"
	.tkinfo
        /*0018*/ 	.word	0x00000002
        /*0030*/ 	.string	""
        /*0030*/ 	.string	"ptxas"
        /*0030*/ 	.string	"Cuda compilation tools, release 13.0, V13.0.88"
        /*0030*/ 	.string	"Build cuda_13.0.r13.0/compiler.36424714_0"
        /*0030*/ 	.string	"-arch sm_100 -m 64 "



//--------------------- .note.nv.cuinfo           --------------------------
	.section	.note.nv.cuinfo,"",@"SHT_NOTE"
	.sectionflags	@"SHF_NOTE_NV_CUINFO"
        /*0018*/ 	.short	0x0002
        /*001a*/ 	.short	0x0064
        /*001c*/ 	.short	0x0082
	.zero		2


//--------------------- .nv.info                  --------------------------
	.section	.nv.info,"",@"SHT_CUDA_INFO"
	.align	4


	//----- nvinfo : EIATTR_REGCOUNT
	.align		4
        /*0000*/ 	.byte	0x04, 0x2f
        /*0002*/ 	.short	(.L_1 - .L_0)
	.align		4
.L_0:
        /*0004*/ 	.word	index@(_Z10cudamatmulPfS_S_i)
        /*0008*/ 	.word	0x00000020


	//----- nvinfo : EIATTR_FRAME_SIZE
	.align		4
.L_1:
        /*000c*/ 	.byte	0x04, 0x11
        /*000e*/ 	.short	(.L_3 - .L_2)
	.align		4
.L_2:
        /*0010*/ 	.word	index@(_Z10cudamatmulPfS_S_i)
        /*0014*/ 	.word	0x00000000


	//----- nvinfo : EIATTR_MIN_STACK_SIZE
	.align		4
.L_3:
        /*0018*/ 	.byte	0x04, 0x12
        /*001a*/ 	.short	(.L_5 - .L_4)
	.align		4
.L_4:
        /*001c*/ 	.word	index@(_Z10cudamatmulPfS_S_i)
        /*0020*/ 	.word	0x00000000
.L_5:


//--------------------- .nv.compat                --------------------------
	.section	.nv.compat,"",@"SHT_CUDA_COMPAT_INFO"
	.align	4
        /*0000*/ 	.byte	0x02, 0x09, 0x00, 0x00, 0x02, 0x02, 0x01, 0x00, 0x02, 0x05, 0x05, 0x00, 0x03, 0x07, 0x01, 0x01
        /*0010*/ 	.byte	0x02, 0x03, 0x00, 0x00, 0x02, 0x06, 0x01, 0x00, 0x04, 0x0b, 0x08, 0x00, 0x09, 0x00, 0x00, 0x00
        /*0020*/ 	.byte	0x00, 0x00, 0x00, 0x00


//--------------------- .nv.info._Z10cudamatmulPfS_S_i --------------------------
	.section	.nv.info._Z10cudamatmulPfS_S_i,"",@"SHT_CUDA_INFO"
	.sectionflags	@""
	.align	4


	//----- nvinfo : EIATTR_CUDA_API_VERSION
	.align		4
        /*0000*/ 	.byte	0x04, 0x37
        /*0002*/ 	.short	(.L_7 - .L_6)
.L_6:
        /*0004*/ 	.word	0x00000082


	//----- nvinfo : EIATTR_KPARAM_INFO
	.align		4
.L_7:
        /*0008*/ 	.byte	0x04, 0x17
        /*000a*/ 	.short	(.L_9 - .L_8)
.L_8:
        /*000c*/ 	.word	0x00000000
        /*0010*/ 	.short	0x0003
        /*0012*/ 	.short	0x0018
        /*0014*/ 	.byte	0x00, 0xf0, 0x11, 0x00


	//----- nvinfo : EIATTR_KPARAM_INFO
	.align		4
.L_9:
        /*0018*/ 	.byte	0x04, 0x17
        /*001a*/ 	.short	(.L_11 - .L_10)
.L_10:
        /*001c*/ 	.word	0x00000000
        /*0020*/ 	.short	0x0002
        /*0022*/ 	.short	0x0010
        /*0024*/ 	.byte	0x00, 0xf5, 0x21, 0x00


	//----- nvinfo : EIATTR_KPARAM_INFO
	.align		4
.L_11:
        /*0028*/ 	.byte	0x04, 0x17
        /*002a*/ 	.short	(.L_13 - .L_12)
.L_12:
        /*002c*/ 	.word	0x00000000
        /*0030*/ 	.short	0x0001
        /*0032*/ 	.short	0x0008
        /*0034*/ 	.byte	0x00, 0xf5, 0x21, 0x00


	//----- nvinfo : EIATTR_KPARAM_INFO
	.align		4
.L_13:
        /*0038*/ 	.byte	0x04, 0x17
        /*003a*/ 	.short	(.L_15 - .L_14)
.L_14:
        /*003c*/ 	.word	0x00000000
        /*0040*/ 	.short	0x0000
        /*0042*/ 	.short	0x0000
        /*0044*/ 	.byte	0x00, 0xf5, 0x21, 0x00


	//----- nvinfo : EIATTR_SPARSE_MMA_MASK
	.align		4
.L_15:
        /*0048*/ 	.byte	0x03, 0x50
        /*004a*/ 	.short	0x0000


	//----- nvinfo : EIATTR_MAXREG_COUNT
	.align		4
        /*004c*/ 	.byte	0x03, 0x1b
        /*004e*/ 	.short	0x00ff


	//----- nvinfo : EIATTR_NUM_BARRIERS
	.align		4
        /*0050*/ 	.byte	0x02, 0x4c
        /*0052*/ 	.byte	0x01
	.zero		1


	//----- nvinfo : EIATTR_MERCURY_ISA_VERSION
	.align		4
        /*0054*/ 	.byte	0x03, 0x5f
        /*0056*/ 	.short	0x0101


	//----- nvinfo : EIATTR_VRC_CTA_INIT_COUNT
	.align		4
        /*0058*/ 	.byte	0x02, 0x4a
	.zero		1
	.zero		1


	//----- nvinfo : EIATTR_EXIT_INSTR_OFFSETS
	.align		4
        /*005c*/ 	.byte	0x04, 0x1c
        /*005e*/ 	.short	(.L_17 - .L_16)


	//   ....[0]....
.L_16:
        /*0060*/ 	.word	0x00000e70


	//----- nvinfo : EIATTR_CBANK_PARAM_SIZE
	.align		4
.L_17:
        /*0064*/ 	.byte	0x03, 0x19
        /*0066*/ 	.short	0x001c


	//----- nvinfo : EIATTR_PARAM_CBANK
	.align		4
        /*0068*/ 	.byte	0x04, 0x0a
        /*006a*/ 	.short	(.L_19 - .L_18)
	.align		4
.L_18:
        /*006c*/ 	.word	index@(.nv.constant0._Z10cudamatmulPfS_S_i)
        /*0070*/ 	.short	0x0380
        /*0072*/ 	.short	0x001c


	//----- nvinfo : EIATTR_SW_WAR
	.align		4
.L_19:
        /*0074*/ 	.byte	0x04, 0x36
        /*0076*/ 	.short	(.L_21 - .L_20)
.L_20:
        /*0078*/ 	.word	0x00000008
.L_21:


//--------------------- .nv.callgraph             --------------------------
	.section	.nv.callgraph,"",@"SHT_CUDA_CALLGRAPH"
	.align	4
	.sectionentsize	8
	.align		4
        /*0000*/ 	.word	0x00000000
	.align		4
        /*0004*/ 	.word	0xffffffff
	.align		4
        /*0008*/ 	.word	0x00000000
	.align		4
        /*000c*/ 	.word	0xfffffffe
	.align		4
        /*0010*/ 	.word	0x00000000
	.align		4
        /*0014*/ 	.word	0xfffffffd
	.align		4
        /*0018*/ 	.word	0x00000000
	.align		4
        /*001c*/ 	.word	0xfffffffc


//--------------------- .text._Z10cudamatmulPfS_S_i --------------------------
	.section	.text._Z10cudamatmulPfS_S_i,"ax",@progbits
	.align	128
        .global         _Z10cudamatmulPfS_S_i
        .type           _Z10cudamatmulPfS_S_i,@function
        .size           _Z10cudamatmulPfS_S_i,(.L_x_8 - _Z10cudamatmulPfS_S_i)
        .other          _Z10cudamatmulPfS_S_i,@"STO_CUDA_ENTRY STV_DEFAULT"
_Z10cudamatmulPfS_S_i:
.text._Z10cudamatmulPfS_S_i:
[----:B------:R-:W-:Y:S01]  /*0000*/  LDC R1, c[0x0][0x37c] ;  /* 0x0000df00ff017b82 */ /* 0x000fe20000000800 */
[----:B------:R-:W0:Y:S01]  /*0010*/  LDCU UR5, c[0x0][0x398] ;  /* 0x00007300ff0577ac */ /* 0x000e220008000800 */
[----:B------:R-:W1:Y:S06]  /*0020*/  S2R R9, SR_TID.X ;  /* 0x0000000000097919 */ /* 0x000e6c0000002100 */
[----:B------:R-:W1:Y:S01]  /*0030*/  S2UR UR4, SR_CTAID.X ;  /* 0x00000000000479c3 */ /* 0x000e620000002500 */
[----:B------:R-:W-:Y:S01]  /*0040*/  IMAD.MOV.U32 R19, RZ, RZ, RZ ;  /* 0x000000ffff137224 */ /* 0x000fe200078e00ff */
[----:B------:R-:W2:Y:S06]  /*0050*/  LDCU.64 UR6, c[0x0][0x358] ;  /* 0x00006b00ff0677ac */ /* 0x000eac0008000a00 */
[----:B------:R-:W1:Y:S01]  /*0060*/  LDC R2, c[0x0][0x360] ;  /* 0x0000d800ff027b82 */ /* 0x000e620000000800 */
[----:B0-----:R-:W-:-:S07]  /*0070*/  IMAD.U32 R0, RZ, RZ, UR5 ;  /* 0x00000005ff007e24 */ /* 0x001fce000f8e00ff */
[----:B------:R-:W0:Y:S01]  /*0080*/  S2UR UR8, SR_CTAID.Y ;  /* 0x00000000000879c3 */ /* 0x000e220000002600 */
[----:B------:R-:W-:Y:S01]  /*0090*/  ISETP.GE.AND P0, PT, R0, 0x1, PT ;  /* 0x000000010000780c */ /* 0x000fe20003f06270 */
[----:B-1----:R-:W-:-:S12]  /*00a0*/  IMAD R20, R2, UR4, R9 ;  /* 0x0000000402147c24 */ /* 0x002fd8000f8e0209 */
[----:B0-2---:R-:W-:Y:S05]  /*00b0*/  @!P0 BRA `(.L_x_0) ;  /* 0x0000000c00548947 */ /* 0x005fea0003800000 */
[----:B------:R-:W0:Y:S01]  /*00c0*/  S2UR UR5, SR_CgaCtaId ;  /* 0x00000000000579c3 */ /* 0x000e220000008800 */
[----:B------:R-:W-:Y:S01]  /*00d0*/  UMOV UR4, 0x400 ;  /* 0x0000040000047882 */ /* 0x000fe20000000000 */
[----:B------:R-:W-:Y:S02]  /*00e0*/  HFMA2 R19, -RZ, RZ, 0, 0 ;  /* 0x00000000ff137431 */ /* 0x000fe400000001ff */
[----:B------:R-:W-:Y:S01]  /*00f0*/  IMAD R18, R0, UR8, R9 ;  /* 0x0000000800127c24 */ /* 0x000fe2000f8e0209 */
[----:B------:R-:W-:Y:S01]  /*0100*/  SHF.R.U32.HI R3, RZ, 0x1, R0 ;  /* 0x00000001ff037819 */ /* 0x000fe20000011600 */
[----:B------:R-:W-:Y:S01]  /*0110*/  IMAD.MOV.U32 R7, RZ, RZ, RZ ;  /* 0x000000ffff077224 */ /* 0x000fe200078e00ff */
[C---:B------:R-:W-:Y:S02]  /*0120*/  LOP3.LUT R4, R2.reuse, 0xf, RZ, 0xc0, !PT ;  /* 0x0000000f02047812 */ /* 0x040fe400078ec0ff */
[C---:B------:R-:W-:Y:S02]  /*0130*/  LOP3.LUT R5, R2.reuse, 0x7, RZ, 0xc0, !PT ;  /* 0x0000000702057812 */ /* 0x040fe400078ec0ff */
[----:B------:R-:W-:Y:S01]  /*0140*/  LOP3.LUT R6, R2, 0x3, RZ, 0xc0, !PT ;  /* 0x0000000302067812 */ /* 0x000fe200078ec0ff */
[----:B0-----:R-:W-:-:S06]  /*0150*/  ULEA UR4, UR5, UR4, 0x18 ;  /* 0x0000000405047291 */ /* 0x001fcc000f8ec0ff */
[----:B------:R-:W-:-:S07]  /*0160*/  LEA R12, R9, UR4, 0x2 ;  /* 0x00000004090c7c11 */ /* 0x000fce000f8e10ff */
.L_x_6:
[----:B0-----:R-:W0:Y:S01]  /*0170*/  LDC.64 R8, c[0x0][0x380] ;  /* 0x0000e000ff087b82 */ /* 0x001e220000000a00 */
[----:B------:R-:W-:-:S07]  /*0180*/  IMAD.IADD R11, R18, 0x1, R7 ;  /* 0x00000001120b7824 */ /* 0x000fce00078e0207 */
[----:B------:R-:W1:Y:S01]  /*0190*/  LDC R0, c[0x0][0x398] ;  /* 0x0000e600ff007b82 */ /* 0x000e620000000800 */
[----:B0-----:R-:W-:-:S07]  /*01a0*/  IMAD.WIDE.U32 R8, R11, 0x4, R8 ;  /* 0x000000040b087825 */ /* 0x001fce00078e0008 */
[----:B------:R-:W-:Y:S06]  /*01b0*/  BAR.SYNC.DEFER_BLOCKING 0x0 ;  /* 0x0000000000007b1d */ /* 0x000fec0000010000 */
[----:B------:R-:W2:Y:S01]  /*01c0*/  LDG.E R9, desc[UR6][R8.64] ;  /* 0x0000000608097981 */ /* 0x000ea2000c1e1900 */
[----:B------:R-:W-:Y:S01]  /*01d0*/  IADD3 R10, PT, PT, R2, R7, RZ ;  /* 0x00000007020a7210 */ /* 0x000fe20007ffe0ff */
[----:B------:R-:W-:-:S03]  /*01e0*/  IMAD.MOV.U32 R14, RZ, RZ, R7 ;  /* 0x000000ffff0e7224 */ /* 0x000fc600078e0007 */
[----:B------:R-:W-:Y:S01]  /*01f0*/  ISETP.GE.U32.AND P1, PT, R7, R10, PT ;  /* 0x0000000a0700720c */ /* 0x000fe20003f26070 */
[----:B------:R-:W-:Y:S01]  /*0200*/  IMAD.MOV.U32 R7, RZ, RZ, R10 ;  /* 0x000000ffff077224 */ /* 0x000fe200078e000a */
[----:B-1----:R-:W-:Y:S01]  /*0210*/  ISETP.GE.AND P0, PT, R10, R0, PT ;  /* 0x000000000a00720c */ /* 0x002fe20003f06270 */
[----:B--2---:R0:W-:Y:S01]  /*0220*/  STS [R12], R9 ;  /* 0x000000090c007388 */ /* 0x0041e20000000800 */
[----:B------:R-:W-:Y:S09]  /*0230*/  BAR.SYNC.DEFER_BLOCKING 0x0 ;  /* 0x0000000000007b1d */ /* 0x000ff20000010000 */
[----:B------:R-:W-:Y:S05]  /*0240*/  @P1 BRA `(.L_x_1) ;  /* 0x0000000800ec1947 */ /* 0x000fea0003800000 */
[----:B------:R-:W-:Y:S02]  /*0250*/  ISETP.GE.U32.AND P2, PT, R2, 0x10, PT ;  /* 0x000000100200780c */ /* 0x000fe40003f46070 */
[----:B------:R-:W-:Y:S02]  /*0260*/  ISETP.NE.AND P1, PT, R4, RZ, PT ;  /* 0x000000ff0400720c */ /* 0x000fe40003f25270 */
[----:B------:R-:W-:-:S09]  /*0270*/  MOV R13, R14 ;  /* 0x0000000e000d7202 */ /* 0x000fd20000000f00 */
[----:B------:R-:W-:Y:S05]  /*0280*/  @!P2 BRA `(.L_x_2) ;  /* 0x000000040040a947 */ /* 0x000fea0003800000 */
[----:B------:R-:W-:Y:S01]  /*0290*/  LOP3.LUT R17, R2, 0xfffffff0, RZ, 0xc0, !PT ;  /* 0xfffffff002117812 */ /* 0x000fe200078ec0ff */
[----:B------:R-:W-:Y:S01]  /*02a0*/  IMAD R16, R3, R14, R20 ;  /* 0x0000000e03107224 */ /* 0x000fe200078e0214 */
[----:B------:R-:W-:Y:S01]  /*02b0*/  UIADD3 UR5, UPT, UPT, UR4, 0x20, URZ ;  /* 0x0000002004057890 */ /* 0x000fe2000fffe0ff */
[----:B------:R-:W-:Y:S01]  /*02c0*/  IMAD.MOV.U32 R13, RZ, RZ, R14 ;  /* 0x000000ffff0d7224 */ /* 0x000fe200078e000e */
[----:B------:R-:W-:Y:S01]  /*02d0*/  IADD3 R17, PT, PT, -R17, RZ, RZ ;  /* 0x000000ff11117210 */ /* 0x000fe20007ffe1ff */
[----:B------:R-:W-:-:S09]  /*02e0*/  IMAD.SHL.U32 R15, R3, 0x4, RZ ;  /* 0x00000004030f7824 */ /* 0x000fd200078e00ff */
.L_x_3:
[----:B0-----:R-:W0:Y:S02]  /*02f0*/  LDC.64 R8, c[0x0][0x388] ;  /* 0x0000e200ff087b82 */ /* 0x001e240000000a00 */
[----:B0-----:R-:W-:-:S05]  /*0300*/  IMAD.WIDE R8, R16, 0x4, R8 ;  /* 0x0000000410087825 */ /* 0x001fca00078e0208 */
[----:B------:R0:W2:Y:S01]  /*0310*/  LDG.E R25, desc[UR6][R8.64] ;  /* 0x0000000608197981 */ /* 0x0000a2000c1e1900 */
[----:B------:R-:W-:-:S05]  /*0320*/  IADD3 R28, P2, PT, R8, R15, RZ ;  /* 0x0000000f081c7210 */ /* 0x000fca0007f5e0ff */
[----:B------:R-:W-:Y:S02]  /*0330*/  IMAD.X R29, RZ, RZ, R9, P2 ;  /* 0x000000ffff1d7224 */ /* 0x000fe400010e0609 */
[----:B0-----:R-:W2:Y:S04]  /*0340*/  LDS.128 R8, [UR5+-0x20] ;  /* 0xffffe005ff087984 */ /* 0x001ea80008000c00 */
[----:B------:R-:W3:Y:S01]  /*0350*/  LDG.E R24, desc[UR6][R28.64] ;  /* 0x000000061c187981 */ /* 0x000ee2000c1e1900 */
[----:B------:R-:W-:-:S04]  /*0360*/  IADD3 R22, P2, PT, R15, R28, RZ ;  /* 0x0000001c0f167210 */ /* 0x000fc80007f5e0ff */
[----:B------:R-:W-:Y:S02]  /*0370*/  IADD3.X R23, PT, PT, RZ, R29, RZ, P2, !PT ;  /* 0x0000001dff177210 */ /* 0x000fe400017fe4ff */
[----:B------:R-:W-:-:S03]  /*0380*/  IADD3 R26, P2, PT, R15, R22, RZ ;  /* 0x000000160f1a7210 */ /* 0x000fc60007f5e0ff */
[----:B------:R0:W4:Y:S02]  /*0390*/  LDG.E R21, desc[UR6][R22.64] ;  /* 0x0000000616157981 */ /* 0x000124000c1e1900 */
[----:B------:R-:W-:Y:S01]  /*03a0*/  IMAD.X R27, RZ, RZ, R23, P2 ;  /* 0x000000ffff1b7224 */ /* 0x000fe200010e0617 */
[----:B0-----:R-:W-:-:S04]  /*03b0*/  IADD3 R22, P2, PT, R15, R26, RZ ;  /* 0x0000001a0f167210 */ /* 0x001fc80007f5e0ff */
[----:B------:R-:W-:Y:S02]  /*03c0*/  IADD3.X R23, PT, PT, RZ, R27, RZ, P2, !PT ;  /* 0x0000001bff177210 */ /* 0x000fe400017fe4ff */
[----:B------:R-:W-:-:S05]  /*03d0*/  IADD3 R28, P2, PT, R15, R22, RZ ;  /* 0x000000160f1c7210 */ /* 0x000fca0007f5e0ff */
[----:B------:R-:W-:Y:S02]  /*03e0*/  IMAD.X R29, RZ, RZ, R23, P2 ;  /* 0x000000ffff1d7224 */ /* 0x000fe400010e0617 */
[----:B--2---:R-:W-:Y:S02]  /*03f0*/  FFMA R25, R8, R25, R19 ;  /* 0x0000001908197223 */ /* 0x004fe40000000013 */
[----:B------:R0:W2:Y:S04]  /*0400*/  LDG.E R8, desc[UR6][R26.64] ;  /* 0x000000061a087981 */ /* 0x0000a8000c1e1900 */
[----:B------:R1:W5:Y:S01]  /*0410*/  LDG.E R19, desc[UR6][R22.64] ;  /* 0x0000000616137981 */ /* 0x000362000c1e1900 */
[----:B---3--:R-:W-:-:S03]  /*0420*/  FFMA R9, R9, R24, R25 ;  /* 0x0000001809097223 */ /* 0x008fc60000000019 */
[----:B------:R3:W5:Y:S01]  /*0430*/  LDG.E R24, desc[UR6][R28.64] ;  /* 0x000000061c187981 */ /* 0x000762000c1e1900 */
[----:B0-----:R-:W-:-:S04]  /*0440*/  IADD3 R26, P2, PT, R15, R28, RZ ;  /* 0x0000001c0f1a7210 */ /* 0x001fc80007f5e0ff */
[----:B------:R-:W-:Y:S02]  /*0450*/  IADD3.X R27, PT, PT, RZ, R29, RZ, P2, !PT ;  /* 0x0000001dff1b7210 */ /* 0x000fe400017fe4ff */
[C---:B-1----:R-:W-:Y:S01]  /*0460*/  IADD3 R22, P2, PT, R15.reuse, R26, RZ ;  /* 0x0000001a0f167210 */ /* 0x042fe20007f5e0ff */
[----:B----4-:R-:W-:Y:S02]  /*0470*/  FFMA R10, R10, R21, R9 ;  /* 0x000000150a0a7223 */ /* 0x010fe40000000009 */
[----:B------:R-:W4:Y:S02]  /*0480*/  LDG.E R21, desc[UR6][R26.64] ;  /* 0x000000061a157981 */ /* 0x000f24000c1e1900 */
[----:B------:R-:W-:Y:S01]  /*0490*/  IMAD.X R23, RZ, RZ, R27, P2 ;  /* 0x000000ffff177224 */ /* 0x000fe200010e061b */
[----:B---3--:R-:W-:-:S04]  /*04a0*/  IADD3 R28, P2, PT, R15, R22, RZ ;  /* 0x000000160f1c7210 */ /* 0x008fc80007f5e0ff */
[----:B------:R-:W-:Y:S01]  /*04b0*/  IADD3.X R29, PT, PT, RZ, R23, RZ, P2, !PT ;  /* 0x00000017ff1d7210 */ /* 0x000fe200017fe4ff */
[----:B--2---:R-:W-:Y:S02]  /*04c0*/  FFMA R25, R11, R8, R10 ;  /* 0x000000080b197223 */ /* 0x004fe4000000000a */
[----:B------:R-:W5:Y:S02]  /*04d0*/  LDS.128 R8, [UR5+-0x10] ;  /* 0xfffff005ff087984 */ /* 0x000f640008000c00 */
[----:B-----5:R-:W-:Y:S02]  /*04e0*/  FFMA R25, R8, R19, R25 ;  /* 0x0000001308197223 */ /* 0x020fe40000000019 */
[----:B------:R-:W2:Y:S04]  /*04f0*/  LDG.E R8, desc[UR6][R22.64] ;  /* 0x0000000616087981 */ /* 0x000ea8000c1e1900 */
[----:B------:R0:W3:Y:S01]  /*0500*/  LDG.E R19, desc[UR6][R28.64] ;  /* 0x000000061c137981 */ /* 0x0000e2000c1e1900 */
[----:B------:R-:W-:Y:S01]  /*0510*/  FFMA R9, R9, R24, R25 ;  /* 0x0000001809097223 */ /* 0x000fe20000000019 */
[----:B0-----:R-:W-:-:S05]  /*0520*/  IADD3 R28, P2, PT, R15, R28, RZ ;  /* 0x0000001c0f1c7210 */ /* 0x001fca0007f5e0ff */
[----:B------:R-:W-:-:S05]  /*0530*/  IMAD.X R29, RZ, RZ, R29, P2 ;  /* 0x000000ffff1d7224 */ /* 0x000fca00010e061d */
[----:B------:R0:W5:Y:S01]  /*0540*/  LDG.E R24, desc[UR6][R28.64] ;  /* 0x000000061c187981 */ /* 0x000162000c1e1900 */
[----:B----4-:R-:W-:Y:S01]  /*0550*/  FFMA R10, R10, R21, R9 ;  /* 0x000000150a0a7223 */ /* 0x010fe20000000009 */
[----:B------:R-:W-:-:S04]  /*0560*/  IADD3 R22, P2, PT, R15, R28, RZ ;  /* 0x0000001c0f167210 */ /* 0x000fc80007f5e0ff */
[----:B------:R-:W-:Y:S02]  /*0570*/  IADD3.X R23, PT, PT, RZ, R29, RZ, P2, !PT ;  /* 0x0000001dff177210 */ /* 0x000fe400017fe4ff */
[----:B------:R-:W-:-:S03]  /*0580*/  IADD3 R26, P2, PT, R15, R22, RZ ;  /* 0x000000160f1a7210 */ /* 0x000fc60007f5e0ff */
[----:B------:R1:W4:Y:S02]  /*0590*/  LDG.E R21, desc[UR6][R22.64] ;  /* 0x0000000616157981 */ /* 0x000324000c1e1900 */
[----:B------:R-:W-:Y:S01]  /*05a0*/  IMAD.X R27, RZ, RZ, R23, P2 ;  /* 0x000000ffff1b7224 */ /* 0x000fe200010e0617 */
[----:B0-----:R-:W-:-:S04]  /*05b0*/  IADD3 R28, P2, PT, R15, R26, RZ ;  /* 0x0000001a0f1c7210 */ /* 0x001fc80007f5e0ff */
[----:B------:R-:W-:Y:S02]  /*05c0*/  IADD3.X R29, PT, PT, RZ, R27, RZ, P2, !PT ;  /* 0x0000001bff1d7210 */ /* 0x000fe400017fe4ff */
[----:B-1----:R-:W-:-:S05]  /*05d0*/  IADD3 R22, P2, PT, R15, R28, RZ ;  /* 0x0000001c0f167210 */ /* 0x002fca0007f5e0ff */
[----:B------:R-:W-:Y:S02]  /*05e0*/  IMAD.X R23, RZ, RZ, R29, P2 ;  /* 0x000000ffff177224 */ /* 0x000fe400010e061d */
[----:B--2---:R-:W-:Y:S02]  /*05f0*/  FFMA R25, R11, R8, R10 ;  /* 0x000000080b197223 */ /* 0x004fe4000000000a */
[----:B------:R-:W3:Y:S02]  /*0600*/  LDS.128 R8, [UR5] ;  /* 0x00000005ff087984 */ /* 0x000ee40008000c00 */
[----:B---3--:R-:W-:Y:S02]  /*0610*/  FFMA R19, R8, R19, R25 ;  /* 0x0000001308137223 */ /* 0x008fe40000000019 */
[----:B------:R0:W2:Y:S02]  /*0620*/  LDG.E R8, desc[UR6][R26.64] ;  /* 0x000000061a087981 */ /* 0x0000a4000c1e1900 */
[----:B-----5:R-:W-:Y:S01]  /*0630*/  FFMA R9, R9, R24, R19 ;  /* 0x0000001809097223 */ /* 0x020fe20000000013 */
[C---:B------:R-:W-:Y:S01]  /*0640*/  IADD3 R24, P2, PT, R15.reuse, R22, RZ ;  /* 0x000000160f187210 */ /* 0x040fe20007f5e0ff */
[----:B------:R-:W3:Y:S03]  /*0650*/  LDG.E R19, desc[UR6][R28.64] ;  /* 0x000000061c137981 */ /* 0x000ee6000c1e1900 */
[----:B------:R-:W-:Y:S01]  /*0660*/  IADD3.X R25, PT, PT, RZ, R23, RZ, P2, !PT ;  /* 0x00000017ff197210 */ /* 0x000fe200017fe4ff */
[----:B------:R-:W5:Y:S01]  /*0670*/  LDG.E R22, desc[UR6][R22.64] ;  /* 0x0000000616167981 */ /* 0x000f62000c1e1900 */
[----:B0-----:R-:W-:-:S03]  /*0680*/  IADD3 R26, P2, PT, R15, R24, RZ ;  /* 0x000000180f1a7210 */ /* 0x001fc60007f5e0ff */
[----:B------:R-:W5:Y:S02]  /*0690*/  LDG.E R29, desc[UR6][R24.64] ;  /* 0x00000006181d7981 */ /* 0x000f64000c1e1900 */
[----:B------:R-:W-:-:S05]  /*06a0*/  IMAD.X R27, RZ, RZ, R25, P2 ;  /* 0x000000ffff1b7224 */ /* 0x000fca00010e0619 */
[----:B------:R-:W5:Y:S01]  /*06b0*/  LDG.E R26, desc[UR6][R26.64] ;  /* 0x000000061a1a7981 */ /* 0x000f62000c1e1900 */
[----:B----4-:R-:W-:Y:S01]  /*06c0*/  FFMA R10, R10, R21, R9 ;  /* 0x000000150a0a7223 */ /* 0x010fe20000000009 */
[----:B------:R-:W-:-:S04]  /*06d0*/  IADD3 R17, PT, PT, R17, 0x10, RZ ;  /* 0x0000001011117810 */ /* 0x000fc80007ffe0ff */
[----:B------:R-:W-:Y:S01]  /*06e0*/  ISETP.NE.AND P2, PT, R17, RZ, PT ;  /* 0x000000ff1100720c */ /* 0x000fe20003f45270 */
[----:B------:R-:W-:Y:S01]  /*06f0*/  VIADD R13, R13, 0x10 ;  /* 0x000000100d0d7836 */ /* 0x000fe20000000000 */
[----:B------:R-:W-:Y:S01]  /*0700*/  LEA R16, R3, R16, 0x4 ;  /* 0x0000001003107211 */ /* 0x000fe200078e20ff */
[----:B--2---:R-:W-:Y:S02]  /*0710*/  FFMA R21, R11, R8, R10 ;  /* 0x000000080b157223 */ /* 0x004fe4000000000a */
[----:B------:R-:W3:Y:S01]  /*0720*/  LDS.128 R8, [UR5+0x10] ;  /* 0x00001005ff087984 */ /* 0x000ee20008000c00 */
[----:B------:R-:W-:Y:S01]  /*0730*/  UIADD3 UR5, UPT, UPT, UR5, 0x40, URZ ;  /* 0x0000004005057890 */ /* 0x000fe2000fffe0ff */
[----:B---3--:R-:W-:-:S04]  /*0740*/  FFMA R8, R8, R19, R21 ;  /* 0x0000001308087223 */ /* 0x008fc80000000015 */
[----:B-----5:R-:W-:-:S04]  /*0750*/  FFMA R9, R9, R22, R8 ;  /* 0x0000001609097223 */ /* 0x020fc80000000008 */
[----:B------:R-:W-:-:S04]  /*0760*/  FFMA R10, R10, R29, R9 ;  /* 0x0000001d0a0a7223 */ /* 0x000fc80000000009 */
[----:B------:R-:W-:Y:S01]  /*0770*/  FFMA R19, R11, R26, R10 ;  /* 0x0000001a0b137223 */ /* 0x000fe2000000000a */
[----:B------:R-:W-:Y:S06]  /*0780*/  @P2 BRA `(.L_x_3) ;  /* 0xfffffff800d82947 */ /* 0x000fec000383ffff */
.L_x_2:
[----:B------:R-:W-:Y:S05]  /*0790*/  @!P1 BRA `(.L_x_1) ;  /* 0x0000000400989947 */ /* 0x000fea0003800000 */
[----:B------:R-:W-:Y:S01]  /*07a0*/  VIADD R8, R4, 0xffffffff ;  /* 0xffffffff04087836 */ /* 0x000fe20000000000 */
[----:B------:R-:W-:-:S04]  /*07b0*/  ISETP.NE.AND P1, PT, R5, RZ, PT ;  /* 0x000000ff0500720c */ /* 0x000fc80003f25270 */
[----:B------:R-:W-:-:S13]  /*07c0*/  ISETP.GE.U32.AND P2, PT, R8, 0x7, PT ;  /* 0x000000070800780c */ /* 0x000fda0003f46070 */
[----:B------:R-:W-:Y:S05]  /*07d0*/  @!P2 BRA `(.L_x_4) ;  /* 0x0000000000b4a947 */ /* 0x000fea0003800000 */
[----:B------:R-:W1:Y:S01]  /*07e0*/  LDC.64 R16, c[0x0][0x388] ;  /* 0x0000e200ff107b82 */ /* 0x000e620000000a00 */
[----:B0-----:R-:W-:-:S04]  /*07f0*/  IMAD R9, R3, R13, R20 ;  /* 0x0000000d03097224 */ /* 0x001fc800078e0214 */
[----:B-1----:R-:W-:-:S05]  /*0800*/  IMAD.WIDE R16, R9, 0x4, R16 ;  /* 0x0000000409107825 */ /* 0x002fca00078e0210 */
[----:B------:R0:W2:Y:S01]  /*0810*/  LDG.E R28, desc[UR6][R16.64] ;  /* 0x00000006101c7981 */ /* 0x0000a2000c1e1900 */
[----:B------:R-:W-:-:S04]  /*0820*/  SHF.L.U32 R11, R3, 0x2, RZ ;  /* 0x00000002030b7819 */ /* 0x000fc800000006ff */
[----:B------:R-:W-:-:S05]  /*0830*/  IADD3 R8, P2, PT, R16, R11, RZ ;  /* 0x0000000b10087210 */ /* 0x000fca0007f5e0ff */
[----:B------:R-:W-:Y:S01]  /*0840*/  IMAD.X R9, RZ, RZ, R17, P2 ;  /* 0x000000ffff097224 */ /* 0x000fe200010e0611 */
[----:B------:R-:W-:-:S04]  /*0850*/  IADD3 R26, P2, PT, R11, R8, RZ ;  /* 0x000000080b1a7210 */ /* 0x000fc80007f5e0ff */
[----:B------:R1:W3:Y:S01]  /*0860*/  LDG.E R15, desc[UR6][R8.64] ;  /* 0x00000006080f7981 */ /* 0x0002e2000c1e1900 */
[----:B------:R-:W-:-:S05]  /*0870*/  IADD3.X R27, PT, PT, RZ, R9, RZ, P2, !PT ;  /* 0x00000009ff1b7210 */ /* 0x000fca00017fe4ff */
[----:B------:R4:W5:Y:S01]  /*0880*/  LDG.E R21, desc[UR6][R26.64] ;  /* 0x000000061a157981 */ /* 0x000962000c1e1900 */
[----:B------:R-:W-:-:S04]  /*0890*/  IADD3 R24, P2, PT, R11, R26, RZ ;  /* 0x0000001a0b187210 */ /* 0x000fc80007f5e0ff */
[----:B------:R-:W-:Y:S01]  /*08a0*/  IADD3 R22, P3, PT, R11, R24, RZ ;  /* 0x000000180b167210 */ /* 0x000fe20007f7e0ff */
[----:B------:R-:W-:-:S03]  /*08b0*/  IMAD.X R25, RZ, RZ, R27, P2 ;  /* 0x000000ffff197224 */ /* 0x000fc600010e061b */
[C---:B0-----:R-:W-:Y:S02]  /*08c0*/  IADD3 R16, P2, PT, R11.reuse, R22, RZ ;  /* 0x000000160b107210 */ /* 0x041fe40007f5e0ff */
[----:B------:R-:W-:Y:S01]  /*08d0*/  IADD3.X R23, PT, PT, RZ, R25, RZ, P3, !PT ;  /* 0x00000019ff177210 */ /* 0x000fe20001ffe4ff */
[----:B------:R0:W5:Y:S01]  /*08e0*/  LDG.E R24, desc[UR6][R24.64] ;  /* 0x0000000618187981 */ /* 0x000162000c1e1900 */
[----:B------:R-:W-:-:S03]  /*08f0*/  IADD3 R10, P3, PT, R11, R16, RZ ;  /* 0x000000100b0a7210 */ /* 0x000fc60007f7e0ff */
[----:B------:R-:W-:Y:S01]  /*0900*/  IMAD.X R17, RZ, RZ, R23, P2 ;  /* 0x000000ffff117224 */ /* 0x000fe200010e0617 */
[----:B------:R0:W5:Y:S01]  /*0910*/  LDG.E R22, desc[UR6][R22.64] ;  /* 0x0000000616167981 */ /* 0x000162000c1e1900 */
[----:B-1----:R-:W-:-:S03]  /*0920*/  IADD3 R8, P2, PT, R11, R10, RZ ;  /* 0x0000000a0b087210 */ /* 0x002fc60007f5e0ff */
[----:B------:R-:W-:Y:S01]  /*0930*/  IADD3.X R11, PT, PT, RZ, R17, RZ, P3, !PT ;  /* 0x00000011ff0b7210 */ /* 0x000fe20001ffe4ff */
[----:B------:R-:W5:Y:S04]  /*0940*/  LDG.E R16, desc[UR6][R16.64] ;  /* 0x0000000610107981 */ /* 0x000f68000c1e1900 */
[----:B------:R-:W-:Y:S01]  /*0950*/  IMAD.X R9, RZ, RZ, R11, P2 ;  /* 0x000000ffff097224 */ /* 0x000fe200010e060b */
[----:B------:R-:W5:Y:S04]  /*0960*/  LDG.E R10, desc[UR6][R10.64] ;  /* 0x000000060a0a7981 */ /* 0x000f68000c1e1900 */
[----:B------:R1:W5:Y:S01]  /*0970*/  LDG.E R8, desc[UR6][R8.64] ;  /* 0x0000000608087981 */ /* 0x000362000c1e1900 */
[C---:B----4-:R-:W-:Y:S01]  /*0980*/  IADD3 R26, PT, PT, R13.reuse, -R14, RZ ;  /* 0x8000000e0d1a7210 */ /* 0x050fe20007ffe0ff */
[----:B------:R-:W-:-:S03]  /*0990*/  VIADD R13, R13, 0x8 ;  /* 0x000000080d0d7836 */ /* 0x000fc60000000000 */
[----:B0-----:R-:W-:-:S05]  /*09a0*/  LEA R25, R26, UR4, 0x2 ;  /* 0x000000041a197c11 */ /* 0x001fca000f8e10ff */
[----:B------:R-:W2:Y:S04]  /*09b0*/  LDS R26, [R25] ;  /* 0x00000000191a7984 */ /* 0x000ea80000000800 */
[----:B------:R-:W-:Y:S04]  /*09c0*/  LDS R23, [R25+0x8] ;  /* 0x0000080019177984 */ /* 0x000fe80000000800 */
[----:B-1----:R-:W-:Y:S01]  /*09d0*/  LDS R9, [R25+0x18] ;  /* 0x0000180019097984 */ /* 0x002fe20000000800 */
[----:B--2---:R-:W-:-:S03]  /*09e0*/  FFMA R26, R26, R28, R19 ;  /* 0x0000001c1a1a7223 */ /* 0x004fc60000000013 */
[----:B------:R-:W3:Y:S04]  /*09f0*/  LDS R19, [R25+0x4] ;  /* 0x0000040019137984 */ /* 0x000ee80000000800 */
[----:B------:R-:W0:Y:S01]  /*0a00*/  LDS R28, [R25+0xc] ;  /* 0x00000c00191c7984 */ /* 0x000e220000000800 */
[----:B---3--:R-:W-:-:S03]  /*0a10*/  FFMA R26, R19, R15, R26 ;  /* 0x0000000f131a7223 */ /* 0x008fc6000000001a */
[----:B------:R-:W1:Y:S01]  /*0a20*/  LDS R15, [R25+0x10] ;  /* 0x00001000190f7984 */ /* 0x000e620000000800 */
[----:B-----5:R-:W-:-:S03]  /*0a30*/  FFMA R21, R23, R21, R26 ;  /* 0x0000001517157223 */ /* 0x020fc6000000001a */
[----:B------:R-:W2:Y:S01]  /*0a40*/  LDS R26, [R25+0x14] ;  /* 0x00001400191a7984 */ /* 0x000ea20000000800 */
[----:B0-----:R-:W-:-:S03]  /*0a50*/  FFMA R21, R28, R24, R21 ;  /* 0x000000181c157223 */ /* 0x001fc60000000015 */
[----:B------:R-:W0:Y:S01]  /*0a60*/  LDS R19, [R25+0x1c] ;  /* 0x00001c0019137984 */ /* 0x000e220000000800 */
[----:B-1----:R-:W-:-:S04]  /*0a70*/  FFMA R15, R15, R22, R21 ;  /* 0x000000160f0f7223 */ /* 0x002fc80000000015 */
[----:B--2---:R-:W-:-:S04]  /*0a80*/  FFMA R15, R26, R16, R15 ;  /* 0x000000101a0f7223 */ /* 0x004fc8000000000f */
[----:B------:R-:W-:-:S04]  /*0a90*/  FFMA R9, R9, R10, R15 ;  /* 0x0000000a09097223 */ /* 0x000fc8000000000f */
[----:B0-----:R-:W-:-:S07]  /*0aa0*/  FFMA R19, R19, R8, R9 ;  /* 0x0000000813137223 */ /* 0x001fce0000000009 */
.L_x_4:
[----:B------:R-:W-:Y:S05]  /*0ab0*/  @!P1 BRA `(.L_x_1) ;  /* 0x0000000000d09947 */ /* 0x000fea0003800000 */
[----:B------:R-:W-:Y:S02]  /*0ac0*/  IADD3 R8, PT, PT, R5, -0x1, RZ ;  /* 0xffffffff05087810 */ /* 0x000fe40007ffe0ff */
[----:B------:R-:W-:Y:S02]  /*0ad0*/  ISETP.NE.AND P1, PT, R6, RZ, PT ;  /* 0x000000ff0600720c */ /* 0x000fe40003f25270 */
[----:B------:R-:W-:-:S13]  /*0ae0*/  ISETP.GE.U32.AND P2, PT, R8, 0x3, PT ;  /* 0x000000030800780c */ /* 0x000fda0003f46070 */
[----:B------:R-:W-:Y:S05]  /*0af0*/  @!P2 BRA `(.L_x_5) ;  /* 0x000000000064a947 */ /* 0x000fea0003800000 */
[----:B------:R-:W1:Y:S01]  /*0b00*/  LDC.64 R22, c[0x0][0x388] ;  /* 0x0000e200ff167b82 */ /* 0x000e620000000a00 */
[----:B0-----:R-:W-:-:S04]  /*0b10*/  IMAD R9, R3, R13, R20 ;  /* 0x0000000d03097224 */ /* 0x001fc800078e0214 */
[----:B-1----:R-:W-:-:S04]  /*0b20*/  IMAD.WIDE R22, R9, 0x4, R22 ;  /* 0x0000000409167825 */ /* 0x002fc800078e0216 */
[----:B------:R-:W-:-:S05]  /*0b30*/  IMAD.SHL.U32 R9, R3, 0x4, RZ ;  /* 0x0000000403097824 */ /* 0x000fca00078e00ff */
[----:B------:R-:W-:Y:S02]  /*0b40*/  IADD3 R16, P3, PT, R22, R9, RZ ;  /* 0x0000000916107210 */ /* 0x000fe40007f7e0ff */
[----:B------:R0:W2:Y:S02]  /*0b50*/  LDG.E R22, desc[UR6][R22.64] ;  /* 0x0000000616167981 */ /* 0x0000a4000c1e1900 */
[C---:B------:R-:W-:Y:S02]  /*0b60*/  IADD3 R10, P2, PT, R9.reuse, R16, RZ ;  /* 0x00000010090a7210 */ /* 0x040fe40007f5e0ff */
[----:B------:R-:W-:Y:S02]  /*0b70*/  IADD3.X R17, PT, PT, RZ, R23, RZ, P3, !PT ;  /* 0x00000017ff117210 */ /* 0x000fe40001ffe4ff */
[----:B------:R-:W-:-:S03]  /*0b80*/  IADD3 R8, P3, PT, R9, R10, RZ ;  /* 0x0000000a09087210 */ /* 0x000fc60007f7e0ff */
[----:B------:R-:W-:Y:S01]  /*0b90*/  IMAD.X R11, RZ, RZ, R17, P2 ;  /* 0x000000ffff0b7224 */ /* 0x000fe200010e0611 */
[----:B------:R-:W3:Y:S04]  /*0ba0*/  LDG.E R16, desc[UR6][R16.64] ;  /* 0x0000000610107981 */ /* 0x000ee8000c1e1900 */
[----:B------:R-:W-:Y:S01]  /*0bb0*/  IADD3.X R9, PT, PT, RZ, R11, RZ, P3, !PT ;  /* 0x0000000bff097210 */ /* 0x000fe20001ffe4ff */
[----:B------:R-:W4:Y:S04]  /*0bc0*/  LDG.E R10, desc[UR6][R10.64] ;  /* 0x000000060a0a7981 */ /* 0x000f28000c1e1900 */
[----:B------:R-:W5:Y:S01]  /*0bd0*/  LDG.E R8, desc[UR6][R8.64] ;  /* 0x0000000608087981 */ /* 0x000f62000c1e1900 */
[----:B------:R-:W-:-:S05]  /*0be0*/  IMAD.IADD R15, R13, 0x1, -R14 ;  /* 0x000000010d0f7824 */ /* 0x000fca00078e0a0e */
[----:B------:R-:W-:-:S05]  /*0bf0*/  LEA R15, R15, UR4, 0x2 ;  /* 0x000000040f0f7c11 */ /* 0x000fca000f8e10ff */
[----:B------:R-:W2:Y:S04]  /*0c00*/  LDS R24, [R15] ;  /* 0x000000000f187984 */ /* 0x000ea80000000800 */
[----:B------:R-:W3:Y:S04]  /*0c10*/  LDS R21, [R15+0x4] ;  /* 0x000004000f157984 */ /* 0x000ee80000000800 */
[----:B0-----:R-:W4:Y:S04]  /*0c20*/  LDS R23, [R15+0x8] ;  /* 0x000008000f177984 */ /* 0x001f280000000800 */
[----:B------:R-:W5:Y:S01]  /*0c30*/  LDS R25, [R15+0xc] ;  /* 0x00000c000f197984 */ /* 0x000f620000000800 */
[----:B------:R-:W-:Y:S01]  /*0c40*/  IADD3 R13, PT, PT, R13, 0x4, RZ ;  /* 0x000000040d0d7810 */ /* 0x000fe20007ffe0ff */
[----:B--2---:R-:W-:-:S04]  /*0c50*/  FFMA R22, R24, R22, R19 ;  /* 0x0000001618167223 */ /* 0x004fc80000000013 */
[----:B---3--:R-:W-:-:S04]  /*0c60*/  FFMA R16, R21, R16, R22 ;  /* 0x0000001015107223 */ /* 0x008fc80000000016 */
[----:B----4-:R-:W-:-:S04]  /*0c70*/  FFMA R16, R23, R10, R16 ;  /* 0x0000000a17107223 */ /* 0x010fc80000000010 */
[----:B-----5:R-:W-:-:S07]  /*0c80*/  FFMA R19, R25, R8, R16 ;  /* 0x0000000819137223 */ /* 0x020fce0000000010 */
.L_x_5:
[----:B------:R-:W-:Y:S05]  /*0c90*/  @!P1 BRA `(.L_x_1) ;  /* 0x0000000000589947 */ /* 0x000fea0003800000 */
[----:B0-----:R-:W0:Y:S01]  /*0ca0*/  LDC.64 R8, c[0x0][0x388] ;  /* 0x0000e200ff087b82 */ /* 0x001e220000000a00 */
[----:B------:R-:W-:-:S04]  /*0cb0*/  IMAD R11, R3, R13, R20 ;  /* 0x0000000d030b7224 */ /* 0x000fc800078e0214 */
[----:B0-----:R-:W-:-:S05]  /*0cc0*/  IMAD.WIDE R8, R11, 0x4, R8 ;  /* 0x000000040b087825 */ /* 0x001fca00078e0208 */
[----:B------:R-:W2:Y:S01]  /*0cd0*/  LDG.E R11, desc[UR6][R8.64] ;  /* 0x00000006080b7981 */ /* 0x000ea2000c1e1900 */
[----:B------:R-:W-:Y:S01]  /*0ce0*/  IMAD.IADD R13, R13, 0x1, -R14 ;  /* 0x000000010d0d7824 */ /* 0x000fe200078e0a0e */
[----:B------:R-:W-:-:S04]  /*0cf0*/  ISETP.NE.AND P1, PT, R6, 0x1, PT ;  /* 0x000000010600780c */ /* 0x000fc80003f25270 */
[----:B------:R-:W-:-:S05]  /*0d00*/  LEA R13, R13, UR4, 0x2 ;  /* 0x000000040d0d7c11 */ /* 0x000fca000f8e10ff */
[----:B------:R-:W2:Y:S02]  /*0d10*/  LDS R10, [R13] ;  /* 0x000000000d0a7984 */ /* 0x000ea40000000800 */
[----:B--2---:R-:W-:Y:S02]  /*0d20*/  FFMA R19, R10, R11, R19 ;  /* 0x0000000b0a137223 */ /* 0x004fe40000000013 */
[----:B------:R-:W-:Y:S05]  /*0d30*/  @!P1 BRA `(.L_x_1) ;  /* 0x0000000000309947 */ /* 0x000fea0003800000 */
[----:B------:R-:W-:Y:S01]  /*0d40*/  ISETP.NE.AND P1, PT, R6, 0x2, PT ;  /* 0x000000020600780c */ /* 0x000fe20003f25270 */
[----:B------:R-:W0:Y:S01]  /*0d50*/  LDS R14, [R13+0x4] ;  /* 0x000004000d0e7984 */ /* 0x000e220000000800 */
[----:B------:R-:W-:-:S04]  /*0d60*/  SHF.L.U32 R15, R3, 0x2, RZ ;  /* 0x00000002030f7819 */ /* 0x000fc800000006ff */
[----:B------:R-:W-:-:S05]  /*0d70*/  IADD3 R10, P2, PT, R8, R15, RZ ;  /* 0x0000000f080a7210 */ /* 0x000fca0007f5e0ff */
[----:B------:R-:W-:Y:S02]  /*0d80*/  IMAD.X R11, RZ, RZ, R9, P2 ;  /* 0x000000ffff0b7224 */ /* 0x000fe400010e0609 */
[----:B------:R-:W-:Y:S01]  /*0d90*/  @P1 IADD3 R8, P2, PT, R15, R10, RZ ;  /* 0x0000000a0f081210 */ /* 0x000fe20007f5e0ff */
[----:B------:R-:W1:Y:S03]  /*0da0*/  @P1 LDS R16, [R13+0x8] ;  /* 0x000008000d101984 */ /* 0x000e660000000800 */
[----:B------:R-:W-:Y:S01]  /*0db0*/  @P1 IADD3.X R9, PT, PT, RZ, R11, RZ, P2, !PT ;  /* 0x0000000bff091210 */ /* 0x000fe200017fe4ff */
[----:B------:R-:W0:Y:S04]  /*0dc0*/  LDG.E R10, desc[UR6][R10.64] ;  /* 0x000000060a0a7981 */ /* 0x000e28000c1e1900 */
[----:B------:R-:W1:Y:S01]  /*0dd0*/  @P1 LDG.E R8, desc[UR6][R8.64] ;  /* 0x0000000608081981 */ /* 0x000e62000c1e1900 */
[----:B0-----:R-:W-:-:S04]  /*0de0*/  FFMA R19, R14, R10, R19 ;  /* 0x0000000a0e137223 */ /* 0x001fc80000000013 */
[----:B-1----:R-:W-:-:S07]  /*0df0*/  @P1 FFMA R19, R16, R8, R19 ;  /* 0x0000000810131223 */ /* 0x002fce0000000013 */
.L_x_1:
[----:B------:R-:W-:Y:S05]  /*0e00*/  @!P0 BRA `(.L_x_6) ;  /* 0xfffffff000d88947 */ /* 0x000fea000383ffff */
.L_x_0:
[----:B------:R-:W1:Y:S01]  /*0e10*/  LDC.64 R2, c[0x0][0x390] ;  /* 0x0000e400ff027b82 */ /* 0x000e620000000a00 */
[----:B------:R-:W-:-:S04]  /*0e20*/  LEA.HI R0, R0, R0, RZ, 0x1 ;  /* 0x0000000000007211 */ /* 0x000fc800078f08ff */
[----:B------:R-:W-:-:S05]  /*0e30*/  SHF.R.S32.HI R5, RZ, 0x1, R0 ;  /* 0x00000001ff057819 */ /* 0x000fca0000011400 */
[----:B------:R-:W-:-:S04]  /*0e40*/  IMAD R5, R5, UR8, R20 ;  /* 0x0000000805057c24 */ /* 0x000fc8000f8e0214 */
[----:B-1----:R-:W-:-:S05]  /*0e50*/  IMAD.WIDE R2, R5, 0x4, R2 ;  /* 0x0000000405027825 */ /* 0x002fca00078e0202 */
[----:B------:R-:W-:Y:S01]  /*0e60*/  STG.E desc[UR6][R2.64], R19 ;  /* 0x0000001302007986 */ /* 0x000fe2000c101906 */
[----:B------:R-:W-:Y:S05]  /*0e70*/  EXIT ;  /* 0x000000000000794d */ /* 0x000fea0003800000 */
.L_x_7:
[----:B------:R-:W-:-:S00]  /*0e80*/  BRA `(.L_x_7) ;  /* 0xfffffffc00fc7947 */ /* 0x000fc0000383ffff */
[----:B------:R-:W-:-:S00]  /*0e90*/  NOP ;  /* 0x0000000000007918 */ /* 0x000fc00000000000 */
        /* <DEDUP_REMOVED lines=14> */
.L_x_8:


//--------------------- .nv.shared._Z10cudamatmulPfS_S_i --------------------------
	.section	.nv.shared._Z10cudamatmulPfS_S_i,"aw",@nobits
	.sectionflags	@""
	.align	16
	.zero		1024


//--------------------- .nv.shared.reserved.0     --------------------------
	.section	.nv.shared.reserved.0,"aw",@nobits
	.weak		__nv_reservedSMEM_offset_0_alias
	.size		__nv_reservedSMEM_offset_0_alias, 0, 64
	.other		__nv_reservedSMEM_offset_0_alias,@"STO_CUDA_RESERVED_SHARED STV_DEFAULT"
__nv_reservedSMEM_offset_0_alias:
	.zero		0
	.zero		64


//--------------------- .nv.constant0._Z10cudamatmulPfS_S_i --------------------------
	.section	.nv.constant0._Z10cudamatmulPfS_S_i,"a",@progbits
	.sectionflags	@""
	.align	4
.nv.constant0._Z10cudamatmulPfS_S_i:
	.zero		924


//--------------------- SYMBOLS --------------------------

	.type		.nv.reservedSmem.offset0,@object
	.size		.nv.reservedSmem.offset0,0x4
	.type		.nv.reservedSmem.cap,@object
	.size		.nv.reservedSmem.cap,0x4
